//
// Generated by NVIDIA NVVM Compiler
//
// Compiler Build ID: CL-36424714
// Cuda compilation tools, release 13.0, V13.0.88
// Based on NVVM 20.0.0
//

.version 9.0
.target sm_100
.address_size 64

	// .globl	_Z5daxpyiPdS_S_

.visible .entry _Z5daxpyiPdS_S_(
	.param .u32 _Z5daxpyiPdS_S__param_0,
	.param .u64 .ptr .align 1 _Z5daxpyiPdS_S__param_1,
	.param .u64 .ptr .align 1 _Z5daxpyiPdS_S__param_2,
	.param .u64 .ptr .align 1 _Z5daxpyiPdS_S__param_3
)
{
	.reg .pred 	%p<2>;
	.reg .b32 	%r<6>;
	.reg .b64 	%rd<11>;
	.reg .b64 	%fd<4>;

	ld.param.u32 	%r2, [_Z5daxpyiPdS_S__param_0];
	ld.param.u64 	%rd1, [_Z5daxpyiPdS_S__param_1];
	ld.param.u64 	%rd2, [_Z5daxpyiPdS_S__param_2];
	ld.param.u64 	%rd3, [_Z5daxpyiPdS_S__param_3];
	mov.u32 	%r3, %ntid.x;
	mov.u32 	%r4, %ctaid.x;
	mov.u32 	%r5, %tid.x;
	mad.lo.s32 	%r1, %r3, %r4, %r5;
	setp.ge.s32 	%p1, %r1, %r2;
	@%p1 bra 	$L__BB0_2;
	cvta.to.global.u64 	%rd4, %rd1;
	cvta.to.global.u64 	%rd5, %rd2;
	cvta.to.global.u64 	%rd6, %rd3;
	mul.wide.s32 	%rd7, %r1, 8;
	add.s64 	%rd8, %rd4, %rd7;
	ld.global.f64 	%fd1, [%rd8];
	add.s64 	%rd9, %rd5, %rd7;
	ld.global.f64 	%fd2, [%rd9];
	fma.rn.f64 	%fd3, %fd1, 0d4041800000000000, %fd2;
	add.s64 	%rd10, %rd6, %rd7;
	st.global.f64 	[%rd10], %fd3;
$L__BB0_2:
	ret;

}


// ===== COMPILED SASS (sm_100) =====

	.target	sm_100

	.elftype	@"ET_EXEC"


//--------------------- .note.nv.tkinfo           --------------------------
	.section	.note.nv.tkinfo,"",@"SHT_NOTE"
	.sectionflags	@"SHF_NOTE_NV_TKINFO"
	.tkinfo
        /*0018*/ 	.word	0x00000002
        /*0030*/ 	.string	""
        /*0030*/ 	.string	"ptxas"
        /*0030*/ 	.string	"Cuda compilation tools, release 13.0, V13.0.88"
        /*0030*/ 	.string	"Build cuda_13.0.r13.0/compiler.36424714_0"
        /*0030*/ 	.string	"-arch sm_100 -m 64 "



//--------------------- .note.nv.cuinfo           --------------------------
	.section	.note.nv.cuinfo,"",@"SHT_NOTE"
	.sectionflags	@"SHF_NOTE_NV_CUINFO"
        /*0018*/ 	.short	0x0002
        /*001a*/ 	.short	0x0064
        /*001c*/ 	.short	0x0082
	.zero		2


//--------------------- .nv.info                  --------------------------
	.section	.nv.info,"",@"SHT_CUDA_INFO"
	.align	4


	//----- nvinfo : EIATTR_REGCOUNT
	.align		4
        /*0000*/ 	.byte	0x04, 0x2f
        /*0002*/ 	.short	(.L_1 - .L_0)
	.align		4
.L_0:
        /*0004*/ 	.word	index@(_Z5daxpyiPdS_S_)
        /*0008*/ 	.word	0x0000000e


	//----- nvinfo : EIATTR_FRAME_SIZE
	.align		4
.L_1:
        /*000c*/ 	.byte	0x04, 0x11
        /*000e*/ 	.short	(.L_3 - .L_2)
	.align		4
.L_2:
        /*0010*/ 	.word	index@(_Z5daxpyiPdS_S_)
        /*0014*/ 	.word	0x00000000


	//----- nvinfo : EIATTR_MIN_STACK_SIZE
	.align		4
.L_3:
        /*0018*/ 	.byte	0x04, 0x12
        /*001a*/ 	.short	(.L_5 - .L_4)
	.align		4
.L_4:
        /*001c*/ 	.word	index@(_Z5daxpyiPdS_S_)
        /*0020*/ 	.word	0x00000000
.L_5:


//--------------------- .nv.compat                --------------------------
	.section	.nv.compat,"",@"SHT_CUDA_COMPAT_INFO"
	.align	4
        /*0000*/ 	.byte	0x02, 0x09, 0x00, 0x00, 0x02, 0x02, 0x01, 0x00, 0x02, 0x05, 0x05, 0x00, 0x03, 0x07, 0x01, 0x01
        /*0010*/ 	.byte	0x02, 0x03, 0x00, 0x00, 0x02, 0x06, 0x01, 0x00, 0x04, 0x0b, 0x08, 0x00, 0x01, 0x00, 0x00, 0x00
        /*0020*/ 	.byte	0x00, 0x00, 0x00, 0x00


//--------------------- .nv.info._Z5daxpyiPdS_S_  --------------------------
	.section	.nv.info._Z5daxpyiPdS_S_,"",@"SHT_CUDA_INFO"
	.sectionflags	@""
	.align	4


	//----- nvinfo : EIATTR_CUDA_API_VERSION
	.align		4
        /*0000*/ 	.byte	0x04, 0x37
        /*0002*/ 	.short	(.L_7 - .L_6)
.L_6:
        /*0004*/ 	.word	0x00000082


	//----- nvinfo : EIATTR_KPARAM_INFO
	.align		4
.L_7:
        /*0008*/ 	.byte	0x04, 0x17
        /*000a*/ 	.short	(.L_9 - .L_8)
.L_8:
        /*000c*/ 	.word	0x00000000
        /*0010*/ 	.short	0x0003
        /*0012*/ 	.short	0x0018
        /*0014*/ 	.byte	0x00, 0xf5, 0x21, 0x00


	//----- nvinfo : EIATTR_KPARAM_INFO
	.align		4
.L_9:
        /*0018*/ 	.byte	0x04, 0x17
        /*001a*/ 	.short	(.L_11 - .L_10)
.L_10:
        /*001c*/ 	.word	0x00000000
        /*0020*/ 	.short	0x0002
        /*0022*/ 	.short	0x0010
        /*0024*/ 	.byte	0x00, 0xf5, 0x21, 0x00


	//----- nvinfo : EIATTR_KPARAM_INFO
	.align		4
.L_11:
        /*0028*/ 	.byte	0x04, 0x17
        /*002a*/ 	.short	(.L_13 - .L_12)
.L_12:
        /*002c*/ 	.word	0x00000000
        /*0030*/ 	.short	0x0001
        /*0032*/ 	.short	0x0008
        /*0034*/ 	.byte	0x00, 0xf5, 0x21, 0x00


	//----- nvinfo : EIATTR_KPARAM_INFO
	.align		4
.L_13:
        /*0038*/ 	.byte	0x04, 0x17
        /*003a*/ 	.short	(.L_15 - .L_14)
.L_14:
        /*003c*/ 	.word	0x00000000
        /*0040*/ 	.short	0x0000
        /*0042*/ 	.short	0x0000
        /*0044*/ 	.byte	0x00, 0xf0, 0x11, 0x00


	//----- nvinfo : EIATTR_SPARSE_MMA_MASK
	.align		4
.L_15:
        /*0048*/ 	.byte	0x03, 0x50
        /*004a*/ 	.short	0x0000


	//----- nvinfo : EIATTR_MAXREG_COUNT
	.align		4
        /*004c*/ 	.byte	0x03, 0x1b
        /*004e*/ 	.short	0x00ff


	//----- nvinfo : EIATTR_MERCURY_ISA_VERSION
	.align		4
        /*0050*/ 	.byte	0x03, 0x5f
        /*0052*/ 	.short	0x0101


	//----- nvinfo : EIATTR_VRC_CTA_INIT_COUNT
	.align		4
        /*0054*/ 	.byte	0x02, 0x4a
	.zero		1
	.zero		1


	//----- nvinfo : EIATTR_EXIT_INSTR_OFFSETS
	.align		4
        /*0058*/ 	.byte	0x04, 0x1c
        /*005a*/ 	.short	(.L_17 - .L_16)


	//   ....[0]....
.L_16:
        /*005c*/ 	.word	0x00000070


	//   ....[1]....
        /*0060*/ 	.word	0x00000130


	//----- nvinfo : EIATTR_CBANK_PARAM_SIZE
	.align		4
.L_17:
        /*0064*/ 	.byte	0x03, 0x19
        /*0066*/ 	.short	0x0020


	//----- nvinfo : EIATTR_PARAM_CBANK
	.align		4
        /*0068*/ 	.byte	0x04, 0x0a
        /*006a*/ 	.short	(.L_19 - .L_18)
	.align		4
.L_18:
        /*006c*/ 	.word	index@(.nv.constant0._Z5daxpyiPdS_S_)
        /*0070*/ 	.short	0x0380
        /*0072*/ 	.short	0x0020


	//----- nvinfo : EIATTR_SW_WAR
	.align		4
.L_19:
        /*0074*/ 	.byte	0x04, 0x36
        /*0076*/ 	.short	(.L_21 - .L_20)
.L_20:
        /*0078*/ 	.word	0x00000008
.L_21:


//--------------------- .nv.callgraph             --------------------------
	.section	.nv.callgraph,"",@"SHT_CUDA_CALLGRAPH"
	.align	4
	.sectionentsize	8
	.align		4
        /*0000*/ 	.word	0x00000000
	.align		4
        /*0004*/ 	.word	0xffffffff
	.align		4
        /*0008*/ 	.word	0x00000000
	.align		4
        /*000c*/ 	.word	0xfffffffe
	.align		4
        /*0010*/ 	.word	0x00000000
	.align		4
        /*0014*/ 	.word	0xfffffffd
	.align		4
        /*0018*/ 	.word	0x00000000
	.align		4
        /*001c*/ 	.word	0xfffffffc


//--------------------- .text._Z5daxpyiPdS_S_     --------------------------
	.section	.text._Z5daxpyiPdS_S_,"ax",@progbits
	.align	128
        .global         _Z5daxpyiPdS_S_
        .type           _Z5daxpyiPdS_S_,@function
        .size           _Z5daxpyiPdS_S_,(.L_x_1 - _Z5daxpyiPdS_S_)
        .other          _Z5daxpyiPdS_S_,@"STO_CUDA_ENTRY STV_DEFAULT"
_Z5daxpyiPdS_S_:
.text._Z5daxpyiPdS_S_:
[----:B------:R-:W-:Y:S01]  /*0000*/  LDC R1, c[0x0][0x37c] ;  /* 0x0000df00ff017b82 */ /* 0x000fe20000000800 */
[----:B------:R-:W0:Y:S01]  /*0010*/  S2R R11, SR_CTAID.X ;  /* 0x00000000000b7919 */ /* 0x000e220000002500 */
[----:B------:R-:W0:Y:S01]  /*0020*/  LDCU UR4, c[0x0][0x360] ;  /* 0x00006c00ff0477ac */ /* 0x000e220008000800 */
[----:B------:R-:W0:Y:S01]  /*0030*/  S2R R0, SR_TID.X ;  /* 0x0000000000007919 */ /* 0x000e220000002100 */
[----:B------:R-:W1:Y:S01]  /*0040*/  LDCU UR5, c[0x0][0x380] ;  /* 0x00007000ff0577ac */ /* 0x000e620008000800 */
[----:B0-----:R-:W-:-:S05]  /*0050*/  IMAD R11, R11, UR4, R0 ;  /* 0x000000040b0b7c24 */ /* 0x001fca000f8e0200 */
[----:B-1----:R-:W-:-:S13]  /*0060*/  ISETP.GE.AND P0, PT, R11, UR5, PT ;  /* 0x000000050b007c0c */ /* 0x002fda000bf06270 */
[----:B------:R-:W-:Y:S05]  /*0070*/  @P0 EXIT ;  /* 0x000000000000094d */ /* 0x000fea0003800000 */
[----:B------:R-:W0:Y:S01]  /*0080*/  LDC.64 R2, c[0x0][0x388] ;  /* 0x0000e200ff027b82 */ /* 0x000e220000000a00 */
[----:B------:R-:W1:Y:S07]  /*0090*/  LDCU.64 UR4, c[0x0][0x358] ;  /* 0x00006b00ff0477ac */ /* 0x000e6e0008000a00 */
[----:B------:R-:W2:Y:S08]  /*00a0*/  LDC.64 R4, c[0x0][0x390] ;  /* 0x0000e400ff047b82 */ /* 0x000eb00000000a00 */
[----:B------:R-:W3:Y:S01]  /*00b0*/  LDC.64 R8, c[0x0][0x398] ;  /* 0x0000e600ff087b82 */ /* 0x000ee20000000a00 */
[----:B0-----:R-:W-:-:S06]  /*00c0*/  IMAD.WIDE R2, R11, 0x8, R2 ;  /* 0x000000080b027825 */ /* 0x001fcc00078e0202 */
[----:B-1----:R-:W4:Y:S01]  /*00d0*/  LDG.E.64 R2, desc[UR4][R2.64] ;  /* 0x0000000402027981 */ /* 0x002f22000c1e1b00 */
[----:B--2---:R-:W-:-:S06]  /*00e0*/  IMAD.WIDE R4, R11, 0x8, R4 ;  /* 0x000000080b047825 */ /* 0x004fcc00078e0204 */
[----:B------:R-:W4:Y:S01]  /*00f0*/  LDG.E.64 R4, desc[UR4][R4.64] ;  /* 0x0000000404047981 */ /* 0x000f22000c1e1b00 */
[----:B---3--:R-:W-:Y:S01]  /*0100*/  IMAD.WIDE R8, R11, 0x8, R8 ;  /* 0x000000080b087825 */ /* 0x008fe200078e0208 */
[----:B----4-:R-:W-:-:S07]  /*0110*/  DFMA R6, R2, 35, R4 ;  /* 0x404180000206782b */ /* 0x010fce0000000004 */
[----:B------:R-:W-:Y:S01]  /*0120*/  STG.E.64 desc[UR4][R8.64], R6 ;  /* 0x0000000608007986 */ /* 0x000fe2000c101b04 */
[----:B------:R-:W-:Y:S05]  /*0130*/  EXIT ;  /* 0x000000000000794d */ /* 0x000fea0003800000 */
.L_x_0:
[----:B------:R-:W-:-:S00]  /*0140*/  BRA `(.L_x_0) ;  /* 0xfffffffc00fc7947 */ /* 0x000fc0000383ffff */
[----:B------:R-:W-:-:S00]  /*0150*/  NOP ;  /* 0x0000000000007918 */ /* 0x000fc00000000000 */
        /* <DEDUP_REMOVED lines=10> */
.L_x_1:


//--------------------- .nv.shared.reserved.0     --------------------------
	.section	.nv.shared.reserved.0,"aw",@nobits
	.weak		__nv_reservedSMEM_offset_0_alias
	.size		__nv_reservedSMEM_offset_0_alias, 0, 64
	.other		__nv_reservedSMEM_offset_0_alias,@"STO_CUDA_RESERVED_SHARED STV_DEFAULT"
__nv_reservedSMEM_offset_0_alias:
	.zero		0
	.zero		64


//--------------------- .nv.constant0._Z5daxpyiPdS_S_ --------------------------
	.section	.nv.constant0._Z5daxpyiPdS_S_,"a",@progbits
	.sectionflags	@""
	.align	4
.nv.constant0._Z5daxpyiPdS_S_:
	.zero		928


//--------------------- SYMBOLS --------------------------

	.type		.nv.reservedSmem.offset0,@object
	.size		.nv.reservedSmem.offset0,0x4
